//
// Generated by NVIDIA NVVM Compiler
//
// Compiler Build ID: CL-36424714
// Cuda compilation tools, release 13.0, V13.0.88
// Based on NVVM 20.0.0
//

.version 9.0
.target sm_100
.address_size 64

	// .globl	_Z13callOperationPiS_S_iii
// _ZZ25callOperationSharedStaticPiS_S_iiiE3s_a has been demoted
// _ZZ25callOperationSharedStaticPiS_S_iiiE5s_res has been demoted
// _ZZ25callOperationSharedStaticPiS_S_iiiE3s_k has been demoted
// _ZZ25callOperationSharedStaticPiS_S_iiiE3s_p has been demoted
// _ZZ26callOperationSharedDynamicPiS_S_iiiE3s_k has been demoted
// _ZZ26callOperationSharedDynamicPiS_S_iiiE3s_p has been demoted
.extern .shared .align 16 .b8 data[];

.visible .entry _Z13callOperationPiS_S_iii(
	.param .u64 .ptr .align 1 _Z13callOperationPiS_S_iii_param_0,
	.param .u64 .ptr .align 1 _Z13callOperationPiS_S_iii_param_1,
	.param .u64 .ptr .align 1 _Z13callOperationPiS_S_iii_param_2,
	.param .u32 _Z13callOperationPiS_S_iii_param_3,
	.param .u32 _Z13callOperationPiS_S_iii_param_4,
	.param .u32 _Z13callOperationPiS_S_iii_param_5
)
{
	.reg .pred 	%p<3>;
	.reg .b32 	%r<12>;
	.reg .b64 	%rd<11>;

	ld.param.u64 	%rd1, [_Z13callOperationPiS_S_iii_param_0];
	ld.param.u64 	%rd2, [_Z13callOperationPiS_S_iii_param_1];
	ld.param.u64 	%rd3, [_Z13callOperationPiS_S_iii_param_2];
	ld.param.u32 	%r2, [_Z13callOperationPiS_S_iii_param_3];
	ld.param.u32 	%r3, [_Z13callOperationPiS_S_iii_param_4];
	ld.param.u32 	%r4, [_Z13callOperationPiS_S_iii_param_5];
	mov.u32 	%r5, %ntid.x;
	mov.u32 	%r6, %ctaid.x;
	mov.u32 	%r7, %tid.x;
	mad.lo.s32 	%r1, %r5, %r6, %r7;
	setp.ge.s32 	%p1, %r1, %r4;
	@%p1 bra 	$L__BB0_2;
	cvta.to.global.u64 	%rd4, %rd3;
	cvta.to.global.u64 	%rd5, %rd1;
	cvta.to.global.u64 	%rd6, %rd2;
	mul.wide.s32 	%rd7, %r1, 4;
	add.s64 	%rd8, %rd5, %rd7;
	ld.global.u32 	%r8, [%rd8];
	add.s64 	%rd9, %rd6, %rd7;
	ld.global.u32 	%r9, [%rd9];
	sub.s32 	%r10, %r8, %r9;
	add.s64 	%rd10, %rd4, %rd7;
	setp.lt.s32 	%p2, %r10, %r2;
	selp.b32 	%r11, %r3, %r10, %p2;
	st.global.u32 	[%rd10], %r11;
$L__BB0_2:
	ret;

}
	// .globl	_Z25callOperationSharedStaticPiS_S_iii
.visible .entry _Z25callOperationSharedStaticPiS_S_iii(
	.param .u64 .ptr .align 1 _Z25callOperationSharedStaticPiS_S_iii_param_0,
	.param .u64 .ptr .align 1 _Z25callOperationSharedStaticPiS_S_iii_param_1,
	.param .u64 .ptr .align 1 _Z25callOperationSharedStaticPiS_S_iii_param_2,
	.param .u32 _Z25callOperationSharedStaticPiS_S_iii_param_3,
	.param .u32 _Z25callOperationSharedStaticPiS_S_iii_param_4,
	.param .u32 _Z25callOperationSharedStaticPiS_S_iii_param_5
)
{
	.reg .pred 	%p<3>;
	.reg .b32 	%r<17>;
	.reg .b64 	%rd<11>;
	// demoted variable
	.shared .align 4 .b8 _ZZ25callOperationSharedStaticPiS_S_iiiE3s_a[512];
	// demoted variable
	.shared .align 4 .b8 _ZZ25callOperationSharedStaticPiS_S_iiiE5s_res[512];
	// demoted variable
	.shared .align 4 .u32 _ZZ25callOperationSharedStaticPiS_S_iiiE3s_k;
	// demoted variable
	.shared .align 4 .u32 _ZZ25callOperationSharedStaticPiS_S_iiiE3s_p;
	ld.param.u64 	%rd1, [_Z25callOperationSharedStaticPiS_S_iii_param_0];
	ld.param.u64 	%rd2, [_Z25callOperationSharedStaticPiS_S_iii_param_1];
	ld.param.u64 	%rd3, [_Z25callOperationSharedStaticPiS_S_iii_param_2];
	ld.param.u32 	%r2, [_Z25callOperationSharedStaticPiS_S_iii_param_3];
	ld.param.u32 	%r3, [_Z25callOperationSharedStaticPiS_S_iii_param_4];
	ld.param.u32 	%r4, [_Z25callOperationSharedStaticPiS_S_iii_param_5];
	mov.u32 	%r5, %ntid.x;
	mov.u32 	%r6, %ctaid.x;
	mov.u32 	%r7, %tid.x;
	mad.lo.s32 	%r1, %r5, %r6, %r7;
	setp.ge.s32 	%p1, %r1, %r4;
	@%p1 bra 	$L__BB1_2;
	cvta.to.global.u64 	%rd4, %rd3;
	cvta.to.global.u64 	%rd5, %rd1;
	cvta.to.global.u64 	%rd6, %rd2;
	st.shared.u32 	[_ZZ25callOperationSharedStaticPiS_S_iiiE3s_k], %r2;
	st.shared.u32 	[_ZZ25callOperationSharedStaticPiS_S_iiiE3s_p], %r3;
	mul.wide.s32 	%rd7, %r1, 4;
	add.s64 	%rd8, %rd5, %rd7;
	ld.global.u32 	%r8, [%rd8];
	shl.b32 	%r9, %r1, 2;
	mov.u32 	%r10, _ZZ25callOperationSharedStaticPiS_S_iiiE3s_a;
	add.s32 	%r11, %r10, %r9;
	st.shared.u32 	[%r11], %r8;
	add.s64 	%rd9, %rd6, %rd7;
	ld.global.u32 	%r12, [%rd9];
	sub.s32 	%r13, %r8, %r12;
	mov.u32 	%r14, _ZZ25callOperationSharedStaticPiS_S_iiiE5s_res;
	add.s32 	%r15, %r14, %r9;
	setp.lt.s32 	%p2, %r13, %r2;
	selp.b32 	%r16, %r3, %r13, %p2;
	st.shared.u32 	[%r15], %r16;
	add.s64 	%rd10, %rd4, %rd7;
	st.global.u32 	[%rd10], %r16;
$L__BB1_2:
	ret;

}
	// .globl	_Z26callOperationSharedDynamicPiS_S_iii
.visible .entry _Z26callOperationSharedDynamicPiS_S_iii(
	.param .u64 .ptr .align 1 _Z26callOperationSharedDynamicPiS_S_iii_param_0,
	.param .u64 .ptr .align 1 _Z26callOperationSharedDynamicPiS_S_iii_param_1,
	.param .u64 .ptr .align 1 _Z26callOperationSharedDynamicPiS_S_iii_param_2,
	.param .u32 _Z26callOperationSharedDynamicPiS_S_iii_param_3,
	.param .u32 _Z26callOperationSharedDynamicPiS_S_iii_param_4,
	.param .u32 _Z26callOperationSharedDynamicPiS_S_iii_param_5
)
{
	.reg .pred 	%p<3>;
	.reg .b32 	%r<19>;
	.reg .b64 	%rd<11>;
	// demoted variable
	.shared .align 4 .u32 _ZZ26callOperationSharedDynamicPiS_S_iiiE3s_k;
	// demoted variable
	.shared .align 4 .u32 _ZZ26callOperationSharedDynamicPiS_S_iiiE3s_p;
	ld.param.u64 	%rd1, [_Z26callOperationSharedDynamicPiS_S_iii_param_0];
	ld.param.u64 	%rd2, [_Z26callOperationSharedDynamicPiS_S_iii_param_1];
	ld.param.u64 	%rd3, [_Z26callOperationSharedDynamicPiS_S_iii_param_2];
	ld.param.u32 	%r2, [_Z26callOperationSharedDynamicPiS_S_iii_param_3];
	ld.param.u32 	%r3, [_Z26callOperationSharedDynamicPiS_S_iii_param_4];
	ld.param.u32 	%r4, [_Z26callOperationSharedDynamicPiS_S_iii_param_5];
	mov.u32 	%r5, %ntid.x;
	mov.u32 	%r6, %ctaid.x;
	mov.u32 	%r7, %tid.x;
	mad.lo.s32 	%r1, %r5, %r6, %r7;
	setp.ge.s32 	%p1, %r1, %r4;
	@%p1 bra 	$L__BB2_2;
	cvta.to.global.u64 	%rd4, %rd3;
	cvta.to.global.u64 	%rd5, %rd1;
	cvta.to.global.u64 	%rd6, %rd2;
	st.shared.u32 	[_ZZ26callOperationSharedDynamicPiS_S_iiiE3s_k], %r2;
	st.shared.u32 	[_ZZ26callOperationSharedDynamicPiS_S_iiiE3s_p], %r3;
	mul.wide.s32 	%rd7, %r1, 4;
	add.s64 	%rd8, %rd5, %rd7;
	ld.global.u32 	%r8, [%rd8];
	shl.b32 	%r9, %r1, 2;
	mov.u32 	%r10, data;
	add.s32 	%r11, %r10, %r9;
	st.shared.u32 	[%r11], %r8;
	add.s64 	%rd9, %rd6, %rd7;
	ld.global.u32 	%r12, [%rd9];
	shl.b32 	%r13, %r4, 2;
	add.s32 	%r14, %r11, %r13;
	st.shared.u32 	[%r14], %r12;
	ld.shared.u32 	%r15, [%r11];
	sub.s32 	%r16, %r15, %r12;
	add.s32 	%r17, %r14, %r13;
	setp.lt.s32 	%p2, %r16, %r2;
	selp.b32 	%r18, %r3, %r16, %p2;
	st.shared.u32 	[%r17], %r18;
	add.s64 	%rd10, %rd4, %rd7;
	st.global.u32 	[%rd10], %r18;
$L__BB2_2:
	ret;

}


// ===== COMPILED SASS (sm_100) =====

	.target	sm_100

	.elftype	@"ET_EXEC"


//--------------------- .note.nv.tkinfo           --------------------------
	.section	.note.nv.tkinfo,"",@"SHT_NOTE"
	.sectionflags	@"SHF_NOTE_NV_TKINFO"
	.tkinfo
        /*0018*/ 	.word	0x00000002
        /*0030*/ 	.string	""
        /*0030*/ 	.string	"ptxas"
        /*0030*/ 	.string	"Cuda compilation tools, release 13.0, V13.0.88"
        /*0030*/ 	.string	"Build cuda_13.0.r13.0/compiler.36424714_0"
        /*0030*/ 	.string	"-arch sm_100 -m 64 "



//--------------------- .note.nv.cuinfo           --------------------------
	.section	.note.nv.cuinfo,"",@"SHT_NOTE"
	.sectionflags	@"SHF_NOTE_NV_CUINFO"
        /*0018*/ 	.short	0x0002
        /*001a*/ 	.short	0x0064
        /*001c*/ 	.short	0x0082
	.zero		2


//--------------------- .nv.info                  --------------------------
	.section	.nv.info,"",@"SHT_CUDA_INFO"
	.align	4


	//----- nvinfo : EIATTR_REGCOUNT
	.align		4
        /*0000*/ 	.byte	0x04, 0x2f
        /*0002*/ 	.short	(.L_1 - .L_0)
	.align		4
.L_0:
        /*0004*/ 	.word	index@(_Z13callOperationPiS_S_iii)
        /*0008*/ 	.word	0x0000000e


	//----- nvinfo : EIATTR_FRAME_SIZE
	.align		4
.L_1:
        /*000c*/ 	.byte	0x04, 0x11
        /*000e*/ 	.short	(.L_3 - .L_2)
	.align		4
.L_2:
        /*0010*/ 	.word	index@(_Z13callOperationPiS_S_iii)
        /*0014*/ 	.word	0x00000000


	//----- nvinfo : EIATTR_REGCOUNT
	.align		4
.L_3:
        /*0018*/ 	.byte	0x04, 0x2f
        /*001a*/ 	.short	(.L_5 - .L_4)
	.align		4
.L_4:
        /*001c*/ 	.word	index@(_Z25callOperationSharedStaticPiS_S_iii)
        /*0020*/ 	.word	0x00000010


	//----- nvinfo : EIATTR_FRAME_SIZE
	.align		4
.L_5:
        /*0024*/ 	.byte	0x04, 0x11
        /*0026*/ 	.short	(.L_7 - .L_6)
	.align		4
.L_6:
        /*0028*/ 	.word	index@(_Z25callOperationSharedStaticPiS_S_iii)
        /*002c*/ 	.word	0x00000000


	//----- nvinfo : EIATTR_REGCOUNT
	.align		4
.L_7:
        /*0030*/ 	.byte	0x04, 0x2f
        /*0032*/ 	.short	(.L_9 - .L_8)
	.align		4
.L_8:
        /*0034*/ 	.word	index@(_Z26callOperationSharedDynamicPiS_S_iii)
        /*0038*/ 	.word	0x00000010


	//----- nvinfo : EIATTR_FRAME_SIZE
	.align		4
.L_9:
        /*003c*/ 	.byte	0x04, 0x11
        /*003e*/ 	.short	(.L_11 - .L_10)
	.align		4
.L_10:
        /*0040*/ 	.word	index@(_Z26callOperationSharedDynamicPiS_S_iii)
        /*0044*/ 	.word	0x00000000


	//----- nvinfo : EIATTR_MIN_STACK_SIZE
	.align		4
.L_11:
        /*0048*/ 	.byte	0x04, 0x12
        /*004a*/ 	.short	(.L_13 - .L_12)
	.align		4
.L_12:
        /*004c*/ 	.word	index@(_Z26callOperationSharedDynamicPiS_S_iii)
        /*0050*/ 	.word	0x00000000


	//----- nvinfo : EIATTR_MIN_STACK_SIZE
	.align		4
.L_13:
        /*0054*/ 	.byte	0x04, 0x12
        /*0056*/ 	.short	(.L_15 - .L_14)
	.align		4
.L_14:
        /*0058*/ 	.word	index@(_Z25callOperationSharedStaticPiS_S_iii)
        /*005c*/ 	.word	0x00000000


	//----- nvinfo : EIATTR_MIN_STACK_SIZE
	.align		4
.L_15:
        /*0060*/ 	.byte	0x04, 0x12
        /*0062*/ 	.short	(.L_17 - .L_16)
	.align		4
.L_16:
        /*0064*/ 	.word	index@(_Z13callOperationPiS_S_iii)
        /*0068*/ 	.word	0x00000000
.L_17:


//--------------------- .nv.compat                --------------------------
	.section	.nv.compat,"",@"SHT_CUDA_COMPAT_INFO"
	.align	4
        /*0000*/ 	.byte	0x02, 0x09, 0x00, 0x00, 0x02, 0x02, 0x01, 0x00, 0x02, 0x05, 0x05, 0x00, 0x03, 0x07, 0x01, 0x01
        /*0010*/ 	.byte	0x02, 0x03, 0x00, 0x00, 0x02, 0x06, 0x01, 0x00, 0x04, 0x0b, 0x08, 0x00, 0x09, 0x00, 0x00, 0x00
        /*0020*/ 	.byte	0x00, 0x00, 0x00, 0x00


//--------------------- .nv.info._Z26callOperationSharedDynamicPiS_S_iii --------------------------
	.section	.nv.info._Z26callOperationSharedDynamicPiS_S_iii,"",@"SHT_CUDA_INFO"
	.sectionflags	@""
	.align	4


	//----- nvinfo : EIATTR_CUDA_API_VERSION
	.align		4
        /*0000*/ 	.byte	0x04, 0x37
        /*0002*/ 	.short	(.L_19 - .L_18)
.L_18:
        /*0004*/ 	.word	0x00000082


	//----- nvinfo : EIATTR_KPARAM_INFO
	.align		4
.L_19:
        /*0008*/ 	.byte	0x04, 0x17
        /*000a*/ 	.short	(.L_21 - .L_20)
.L_20:
        /*000c*/ 	.word	0x00000000
        /*0010*/ 	.short	0x0005
        /*0012*/ 	.short	0x0020
        /*0014*/ 	.byte	0x00, 0xf0, 0x11, 0x00


	//----- nvinfo : EIATTR_KPARAM_INFO
	.align		4
.L_21:
        /*0018*/ 	.byte	0x04, 0x17
        /*001a*/ 	.short	(.L_23 - .L_22)
.L_22:
        /*001c*/ 	.word	0x00000000
        /*0020*/ 	.short	0x0004
        /*0022*/ 	.short	0x001c
        /*0024*/ 	.byte	0x00, 0xf0, 0x11, 0x00


	//----- nvinfo : EIATTR_KPARAM_INFO
	.align		4
.L_23:
        /*0028*/ 	.byte	0x04, 0x17
        /*002a*/ 	.short	(.L_25 - .L_24)
.L_24:
        /*002c*/ 	.word	0x00000000
        /*0030*/ 	.short	0x0003
        /*0032*/ 	.short	0x0018
        /*0034*/ 	.byte	0x00, 0xf0, 0x11, 0x00


	//----- nvinfo : EIATTR_KPARAM_INFO
	.align		4
.L_25:
        /*0038*/ 	.byte	0x04, 0x17
        /*003a*/ 	.short	(.L_27 - .L_26)
.L_26:
        /*003c*/ 	.word	0x00000000
        /*0040*/ 	.short	0x0002
        /*0042*/ 	.short	0x0010
        /*0044*/ 	.byte	0x00, 0xf5, 0x21, 0x00


	//----- nvinfo : EIATTR_KPARAM_INFO
	.align		4
.L_27:
        /*0048*/ 	.byte	0x04, 0x17
        /*004a*/ 	.short	(.L_29 - .L_28)
.L_28:
        /*004c*/ 	.word	0x00000000
        /*0050*/ 	.short	0x0001
        /*0052*/ 	.short	0x0008
        /*0054*/ 	.byte	0x00, 0xf5, 0x21, 0x00


	//----- nvinfo : EIATTR_KPARAM_INFO
	.align		4
.L_29:
        /*0058*/ 	.byte	0x04, 0x17
        /*005a*/ 	.short	(.L_31 - .L_30)
.L_30:
        /*005c*/ 	.word	0x00000000
        /*0060*/ 	.short	0x0000
        /*0062*/ 	.short	0x0000
        /*0064*/ 	.byte	0x00, 0xf5, 0x21, 0x00


	//----- nvinfo : EIATTR_SPARSE_MMA_MASK
	.align		4
.L_31:
        /*0068*/ 	.byte	0x03, 0x50
        /*006a*/ 	.short	0x0000


	//----- nvinfo : EIATTR_MAXREG_COUNT
	.align		4
        /*006c*/ 	.byte	0x03, 0x1b
        /*006e*/ 	.short	0x00ff


	//----- nvinfo : EIATTR_MERCURY_ISA_VERSION
	.align		4
        /*0070*/ 	.byte	0x03, 0x5f
        /*0072*/ 	.short	0x0101


	//----- nvinfo : EIATTR_VRC_CTA_INIT_COUNT
	.align		4
        /*0074*/ 	.byte	0x02, 0x4a
	.zero		1
	.zero		1


	//----- nvinfo : EIATTR_EXIT_INSTR_OFFSETS
	.align		4
        /*0078*/ 	.byte	0x04, 0x1c
        /*007a*/ 	.short	(.L_33 - .L_32)


	//   ....[0]....
.L_32:
        /*007c*/ 	.word	0x00000070


	//   ....[1]....
        /*0080*/ 	.word	0x00000230


	//----- nvinfo : EIATTR_CBANK_PARAM_SIZE
	.align		4
.L_33:
        /*0084*/ 	.byte	0x03, 0x19
        /*0086*/ 	.short	0x0024


	//----- nvinfo : EIATTR_PARAM_CBANK
	.align		4
        /*0088*/ 	.byte	0x04, 0x0a
        /*008a*/ 	.short	(.L_35 - .L_34)
	.align		4
.L_34:
        /*008c*/ 	.word	index@(.nv.constant0._Z26callOperationSharedDynamicPiS_S_iii)
        /*0090*/ 	.short	0x0380
        /*0092*/ 	.short	0x0024


	//----- nvinfo : EIATTR_SW_WAR
	.align		4
.L_35:
        /*0094*/ 	.byte	0x04, 0x36
        /*0096*/ 	.short	(.L_37 - .L_36)
.L_36:
        /*0098*/ 	.word	0x00000008
.L_37:


//--------------------- .nv.info._Z25callOperationSharedStaticPiS_S_iii --------------------------
	.section	.nv.info._Z25callOperationSharedStaticPiS_S_iii,"",@"SHT_CUDA_INFO"
	.sectionflags	@""
	.align	4


	//----- nvinfo : EIATTR_CUDA_API_VERSION
	.align		4
        /*0000*/ 	.byte	0x04, 0x37
        /*0002*/ 	.short	(.L_39 - .L_38)
.L_38:
        /*0004*/ 	.word	0x00000082


	//----- nvinfo : EIATTR_KPARAM_INFO
	.align		4
.L_39:
        /*0008*/ 	.byte	0x04, 0x17
        /*000a*/ 	.short	(.L_41 - .L_40)
.L_40:
        /*000c*/ 	.word	0x00000000
        /*0010*/ 	.short	0x0005
        /*0012*/ 	.short	0x0020
        /*0014*/ 	.byte	0x00, 0xf0, 0x11, 0x00


	//----- nvinfo : EIATTR_KPARAM_INFO
	.align		4
.L_41:
        /*0018*/ 	.byte	0x04, 0x17
        /*001a*/ 	.short	(.L_43 - .L_42)
.L_42:
        /*001c*/ 	.word	0x00000000
        /*0020*/ 	.short	0x0004
        /*0022*/ 	.short	0x001c
        /*0024*/ 	.byte	0x00, 0xf0, 0x11, 0x00


	//----- nvinfo : EIATTR_KPARAM_INFO
	.align		4
.L_43:
        /*0028*/ 	.byte	0x04, 0x17
        /*002a*/ 	.short	(.L_45 - .L_44)
.L_44:
        /*002c*/ 	.word	0x00000000
        /*0030*/ 	.short	0x0003
        /*0032*/ 	.short	0x0018
        /*0034*/ 	.byte	0x00, 0xf0, 0x11, 0x00


	//----- nvinfo : EIATTR_KPARAM_INFO
	.align		4
.L_45:
        /*0038*/ 	.byte	0x04, 0x17
        /*003a*/ 	.short	(.L_47 - .L_46)
.L_46:
        /*003c*/ 	.word	0x00000000
        /*0040*/ 	.short	0x0002
        /*0042*/ 	.short	0x0010
        /*0044*/ 	.byte	0x00, 0xf5, 0x21, 0x00


	//----- nvinfo : EIATTR_KPARAM_INFO
	.align		4
.L_47:
        /*0048*/ 	.byte	0x04, 0x17
        /*004a*/ 	.short	(.L_49 - .L_48)
.L_48:
        /*004c*/ 	.word	0x00000000
        /*0050*/ 	.short	0x0001
        /*0052*/ 	.short	0x0008
        /*0054*/ 	.byte	0x00, 0xf5, 0x21, 0x00


	//----- nvinfo : EIATTR_KPARAM_INFO
	.align		4
.L_49:
        /*0058*/ 	.byte	0x04, 0x17
        /*005a*/ 	.short	(.L_51 - .L_50)
.L_50:
        /*005c*/ 	.word	0x00000000
        /*0060*/ 	.short	0x0000
        /*0062*/ 	.short	0x0000
        /*0064*/ 	.byte	0x00, 0xf5, 0x21, 0x00


	//----- nvinfo : EIATTR_SPARSE_MMA_MASK
	.align		4
.L_51:
        /*0068*/ 	.byte	0x03, 0x50
        /*006a*/ 	.short	0x0000


	//----- nvinfo : EIATTR_MAXREG_COUNT
	.align		4
        /*006c*/ 	.byte	0x03, 0x1b
        /*006e*/ 	.short	0x00ff


	//----- nvinfo : EIATTR_MERCURY_ISA_VERSION
	.align		4
        /*0070*/ 	.byte	0x03, 0x5f
        /*0072*/ 	.short	0x0101


	//----- nvinfo : EIATTR_VRC_CTA_INIT_COUNT
	.align		4
        /*0074*/ 	.byte	0x02, 0x4a
	.zero		1
	.zero		1


	//----- nvinfo : EIATTR_EXIT_INSTR_OFFSETS
	.align		4
        /*0078*/ 	.byte	0x04, 0x1c
        /*007a*/ 	.short	(.L_53 - .L_52)


	//   ....[0]....
.L_52:
        /*007c*/ 	.word	0x00000070


	//   ....[1]....
        /*0080*/ 	.word	0x00000200


	//----- nvinfo : EIATTR_CBANK_PARAM_SIZE
	.align		4
.L_53:
        /*0084*/ 	.byte	0x03, 0x19
        /*0086*/ 	.short	0x0024


	//----- nvinfo : EIATTR_PARAM_CBANK
	.align		4
        /*0088*/ 	.byte	0x04, 0x0a
        /*008a*/ 	.short	(.L_55 - .L_54)
	.align		4
.L_54:
        /*008c*/ 	.word	index@(.nv.constant0._Z25callOperationSharedStaticPiS_S_iii)
        /*0090*/ 	.short	0x0380
        /*0092*/ 	.short	0x0024


	//----- nvinfo : EIATTR_SW_WAR
	.align		4
.L_55:
        /*0094*/ 	.byte	0x04, 0x36
        /*0096*/ 	.short	(.L_57 - .L_56)
.L_56:
        /*0098*/ 	.word	0x00000008
.L_57:


//--------------------- .nv.info._Z13callOperationPiS_S_iii --------------------------
	.section	.nv.info._Z13callOperationPiS_S_iii,"",@"SHT_CUDA_INFO"
	.sectionflags	@""
	.align	4


	//----- nvinfo : EIATTR_CUDA_API_VERSION
	.align		4
        /*0000*/ 	.byte	0x04, 0x37
        /*0002*/ 	.short	(.L_59 - .L_58)
.L_58:
        /*0004*/ 	.word	0x00000082


	//----- nvinfo : EIATTR_KPARAM_INFO
	.align		4
.L_59:
        /*0008*/ 	.byte	0x04, 0x17
        /*000a*/ 	.short	(.L_61 - .L_60)
.L_60:
        /*000c*/ 	.word	0x00000000
        /*0010*/ 	.short	0x0005
        /*0012*/ 	.short	0x0020
        /*0014*/ 	.byte	0x00, 0xf0, 0x11, 0x00


	//----- nvinfo : EIATTR_KPARAM_INFO
	.align		4
.L_61:
        /*0018*/ 	.byte	0x04, 0x17
        /*001a*/ 	.short	(.L_63 - .L_62)
.L_62:
        /*001c*/ 	.word	0x00000000
        /*0020*/ 	.short	0x0004
        /*0022*/ 	.short	0x001c
        /*0024*/ 	.byte	0x00, 0xf0, 0x11, 0x00


	//----- nvinfo : EIATTR_KPARAM_INFO
	.align		4
.L_63:
        /*0028*/ 	.byte	0x04, 0x17
        /*002a*/ 	.short	(.L_65 - .L_64)
.L_64:
        /*002c*/ 	.word	0x00000000
        /*0030*/ 	.short	0x0003
        /*0032*/ 	.short	0x0018
        /*0034*/ 	.byte	0x00, 0xf0, 0x11, 0x00


	//----- nvinfo : EIATTR_KPARAM_INFO
	.align		4
.L_65:
        /*0038*/ 	.byte	0x04, 0x17
        /*003a*/ 	.short	(.L_67 - .L_66)
.L_66:
        /*003c*/ 	.word	0x00000000
        /*0040*/ 	.short	0x0002
        /*0042*/ 	.short	0x0010
        /*0044*/ 	.byte	0x00, 0xf5, 0x21, 0x00


	//----- nvinfo : EIATTR_KPARAM_INFO
	.align		4
.L_67:
        /*0048*/ 	.byte	0x04, 0x17
        /*004a*/ 	.short	(.L_69 - .L_68)
.L_68:
        /*004c*/ 	.word	0x00000000
        /*0050*/ 	.short	0x0001
        /*0052*/ 	.short	0x0008
        /*0054*/ 	.byte	0x00, 0xf5, 0x21, 0x00


	//----- nvinfo : EIATTR_KPARAM_INFO
	.align		4
.L_69:
        /*0058*/ 	.byte	0x04, 0x17
        /*005a*/ 	.short	(.L_71 - .L_70)
.L_70:
        /*005c*/ 	.word	0x00000000
        /*0060*/ 	.short	0x0000
        /*0062*/ 	.short	0x0000
        /*0064*/ 	.byte	0x00, 0xf5, 0x21, 0x00


	//----- nvinfo : EIATTR_SPARSE_MMA_MASK
	.align		4
.L_71:
        /*0068*/ 	.byte	0x03, 0x50
        /*006a*/ 	.short	0x0000


	//----- nvinfo : EIATTR_MAXREG_COUNT
	.align		4
        /*006c*/ 	.byte	0x03, 0x1b
        /*006e*/ 	.short	0x00ff


	//----- nvinfo : EIATTR_MERCURY_ISA_VERSION
	.align		4
        /*0070*/ 	.byte	0x03, 0x5f
        /*0072*/ 	.short	0x0101


	//----- nvinfo : EIATTR_VRC_CTA_INIT_COUNT
	.align		4
        /*0074*/ 	.byte	0x02, 0x4a
	.zero		1
	.zero		1


	//----- nvinfo : EIATTR_EXIT_INSTR_OFFSETS
	.align		4
        /*0078*/ 	.byte	0x04, 0x1c
        /*007a*/ 	.short	(.L_73 - .L_72)


	//   ....[0]....
.L_72:
        /*007c*/ 	.word	0x00000070


	//   ....[1]....
        /*0080*/ 	.word	0x00000160


	//----- nvinfo : EIATTR_CBANK_PARAM_SIZE
	.align		4
.L_73:
        /*0084*/ 	.byte	0x03, 0x19
        /*0086*/ 	.short	0x0024


	//----- nvinfo : EIATTR_PARAM_CBANK
	.align		4
        /*0088*/ 	.byte	0x04, 0x0a
        /*008a*/ 	.short	(.L_75 - .L_74)
	.align		4
.L_74:
        /*008c*/ 	.word	index@(.nv.constant0._Z13callOperationPiS_S_iii)
        /*0090*/ 	.short	0x0380
        /*0092*/ 	.short	0x0024


	//----- nvinfo : EIATTR_SW_WAR
	.align		4
.L_75:
        /*0094*/ 	.byte	0x04, 0x36
        /*0096*/ 	.short	(.L_77 - .L_76)
.L_76:
        /*0098*/ 	.word	0x00000008
.L_77:


//--------------------- .nv.callgraph             --------------------------
	.section	.nv.callgraph,"",@"SHT_CUDA_CALLGRAPH"
	.align	4
	.sectionentsize	8
	.align		4
        /*0000*/ 	.word	0x00000000
	.align		4
        /*0004*/ 	.word	0xffffffff
	.align		4
        /*0008*/ 	.word	0x00000000
	.align		4
        /*000c*/ 	.word	0xfffffffe
	.align		4
        /*0010*/ 	.word	0x00000000
	.align		4
        /*0014*/ 	.word	0xfffffffd
	.align		4
        /*0018*/ 	.word	0x00000000
	.align		4
        /*001c*/ 	.word	0xfffffffc


//--------------------- .text._Z26callOperationSharedDynamicPiS_S_iii --------------------------
	.section	.text._Z26callOperationSharedDynamicPiS_S_iii,"ax",@progbits
	.align	128
        .global         _Z26callOperationSharedDynamicPiS_S_iii
        .type           _Z26callOperationSharedDynamicPiS_S_iii,@function
        .size           _Z26callOperationSharedDynamicPiS_S_iii,(.L_x_3 - _Z26callOperationSharedDynamicPiS_S_iii)
        .other          _Z26callOperationSharedDynamicPiS_S_iii,@"STO_CUDA_ENTRY STV_DEFAULT"
_Z26callOperationSharedDynamicPiS_S_iii:
.text._Z26callOperationSharedDynamicPiS_S_iii:
[----:B------:R-:W-:Y:S01]  /*0000*/  LDC R1, c[0x0][0x37c] ;  /* 0x0000df00ff017b82 */ /* 0x000fe20000000800 */
[----:B------:R-:W0:Y:S07]  /*0010*/  S2R R7, SR_CTAID.X ;  /* 0x0000000000077919 */ /* 0x000e2e0000002500 */
[----:B------:R-:W1:Y:S01]  /*0020*/  LDC R6, c[0x0][0x3a0] ;  /* 0x0000e800ff067b82 */ /* 0x000e620000000800 */
[----:B------:R-:W0:Y:S01]  /*0030*/  LDCU UR4, c[0x0][0x360] ;  /* 0x00006c00ff0477ac */ /* 0x000e220008000800 */
[----:B------:R-:W0:Y:S02]  /*0040*/  S2R R0, SR_TID.X ;  /* 0x0000000000007919 */ /* 0x000e240000002100 */
[----:B0-----:R-:W-:-:S05]  /*0050*/  IMAD R7, R7, UR4, R0 ;  /* 0x0000000407077c24 */ /* 0x001fca000f8e0200 */
[----:B-1----:R-:W-:-:S13]  /*0060*/  ISETP.GE.AND P0, PT, R7, R6, PT ;  /* 0x000000060700720c */ /* 0x002fda0003f06270 */
[----:B------:R-:W-:Y:S05]  /*0070*/  @P0 EXIT ;  /* 0x000000000000094d */ /* 0x000fea0003800000 */
[----:B------:R-:W0:Y:S01]  /*0080*/  LDC.64 R2, c[0x0][0x380] ;  /* 0x0000e000ff027b82 */ /* 0x000e220000000a00 */
[----:B------:R-:W1:Y:S07]  /*0090*/  LDCU.64 UR8, c[0x0][0x358] ;  /* 0x00006b00ff0877ac */ /* 0x000e6e0008000a00 */
[----:B------:R-:W2:Y:S08]  /*00a0*/  LDC.64 R4, c[0x0][0x388] ;  /* 0x0000e200ff047b82 */ /* 0x000eb00000000a00 */
[----:B------:R-:W3:Y:S01]  /*00b0*/  S2UR UR6, SR_CgaCtaId ;  /* 0x00000000000679c3 */ /* 0x000ee20000008800 */
[----:B0-----:R-:W-:-:S07]  /*00c0*/  IMAD.WIDE R2, R7, 0x4, R2 ;  /* 0x0000000407027825 */ /* 0x001fce00078e0202 */
[----:B------:R-:W0:Y:S01]  /*00d0*/  LDC.64 R12, c[0x0][0x398] ;  /* 0x0000e600ff0c7b82 */ /* 0x000e220000000a00 */
[----:B-1----:R1:W4:Y:S01]  /*00e0*/  LDG.E R0, desc[UR8][R2.64] ;  /* 0x0000000802007981 */ /* 0x002322000c1e1900 */
[----:B--2---:R-:W-:-:S06]  /*00f0*/  IMAD.WIDE R4, R7, 0x4, R4 ;  /* 0x0000000407047825 */ /* 0x004fcc00078e0204 */
[----:B------:R-:W2:Y:S01]  /*0100*/  LDG.E R4, desc[UR8][R4.64] ;  /* 0x0000000804047981 */ /* 0x000ea2000c1e1900 */
[----:B------:R-:W-:Y:S01]  /*0110*/  UMOV UR4, 0x400 ;  /* 0x0000040000047882 */ /* 0x000fe20000000000 */
[----:B-1----:R-:W1:Y:S01]  /*0120*/  LDC.64 R2, c[0x0][0x390] ;  /* 0x0000e400ff027b82 */ /* 0x002e620000000a00 */
[----:B------:R-:W-:-:S04]  /*0130*/  UIADD3 UR5, UPT, UPT, UR4, 0x10, URZ ;  /* 0x0000001004057890 */ /* 0x000fc8000fffe0ff */
[----:B---3--:R-:W-:Y:S02]  /*0140*/  ULEA UR5, UR6, UR5, 0x18 ;  /* 0x0000000506057291 */ /* 0x008fe4000f8ec0ff */
[----:B------:R-:W-:-:S04]  /*0150*/  ULEA UR4, UR6, UR4, 0x18 ;  /* 0x0000000406047291 */ /* 0x000fc8000f8ec0ff */
[----:B------:R-:W-:-:S04]  /*0160*/  LEA R9, R7, UR5, 0x2 ;  /* 0x0000000507097c11 */ /* 0x000fc8000f8e10ff */
[C---:B------:R-:W-:Y:S01]  /*0170*/  LEA R11, R6.reuse, R9, 0x2 ;  /* 0x00000009060b7211 */ /* 0x040fe200078e10ff */
[----:B0-----:R-:W-:Y:S03]  /*0180*/  STS.64 [UR4], R12 ;  /* 0x0000000cff007988 */ /* 0x001fe60008000a04 */
[----:B------:R-:W-:Y:S01]  /*0190*/  LEA R6, R6, R11, 0x2 ;  /* 0x0000000b06067211 */ /* 0x000fe200078e10ff */
[----:B-1----:R-:W-:Y:S01]  /*01a0*/  IMAD.WIDE R2, R7, 0x4, R2 ;  /* 0x0000000407027825 */ /* 0x002fe200078e0202 */
[----:B----4-:R-:W-:Y:S04]  /*01b0*/  STS [R9], R0 ;  /* 0x0000000009007388 */ /* 0x010fe80000000800 */
[----:B--2---:R-:W-:Y:S04]  /*01c0*/  STS [R11], R4 ;  /* 0x000000040b007388 */ /* 0x004fe80000000800 */
[----:B------:R-:W0:Y:S02]  /*01d0*/  LDS R5, [R9] ;  /* 0x0000000009057984 */ /* 0x000e240000000800 */
[----:B0-----:R-:W-:-:S04]  /*01e0*/  IADD3 R5, PT, PT, -R4, R5, RZ ;  /* 0x0000000504057210 */ /* 0x001fc80007ffe1ff */
[----:B------:R-:W-:-:S04]  /*01f0*/  ISETP.GE.AND P0, PT, R5, R12, PT ;  /* 0x0000000c0500720c */ /* 0x000fc80003f06270 */
[----:B------:R-:W-:-:S05]  /*0200*/  SEL R5, R5, R13, P0 ;  /* 0x0000000d05057207 */ /* 0x000fca0000000000 */
[----:B------:R-:W-:Y:S04]  /*0210*/  STS [R6], R5 ;  /* 0x0000000506007388 */ /* 0x000fe80000000800 */
[----:B------:R-:W-:Y:S01]  /*0220*/  STG.E desc[UR8][R2.64], R5 ;  /* 0x0000000502007986 */ /* 0x000fe2000c101908 */
[----:B------:R-:W-:Y:S05]  /*0230*/  EXIT ;  /* 0x000000000000794d */ /* 0x000fea0003800000 */
.L_x_0:
[----:B------:R-:W-:-:S00]  /*0240*/  BRA `(.L_x_0) ;  /* 0xfffffffc00fc7947 */ /* 0x000fc0000383ffff */
[----:B------:R-:W-:-:S00]  /*0250*/  NOP ;  /* 0x0000000000007918 */ /* 0x000fc00000000000 */
        /* <DEDUP_REMOVED lines=10> */
.L_x_3:


//--------------------- .text._Z25callOperationSharedStaticPiS_S_iii --------------------------
	.section	.text._Z25callOperationSharedStaticPiS_S_iii,"ax",@progbits
	.align	128
        .global         _Z25callOperationSharedStaticPiS_S_iii
        .type           _Z25callOperationSharedStaticPiS_S_iii,@function
        .size           _Z25callOperationSharedStaticPiS_S_iii,(.L_x_4 - _Z25callOperationSharedStaticPiS_S_iii)
        .other          _Z25callOperationSharedStaticPiS_S_iii,@"STO_CUDA_ENTRY STV_DEFAULT"
_Z25callOperationSharedStaticPiS_S_iii:
.text._Z25callOperationSharedStaticPiS_S_iii:
[----:B------:R-:W-:Y:S01]  /*0000*/  LDC R1, c[0x0][0x37c] ;  /* 0x0000df00ff017b82 */ /* 0x000fe20000000800 */
[----:B------:R-:W0:Y:S01]  /*0010*/  S2R R9, SR_CTAID.X ;  /* 0x0000000000097919 */ /* 0x000e220000002500 */
[----:B------:R-:W0:Y:S01]  /*0020*/  LDCU UR4, c[0x0][0x360] ;  /* 0x00006c00ff0477ac */ /* 0x000e220008000800 */
[----:B------:R-:W0:Y:S01]  /*0030*/  S2R R0, SR_TID.X ;  /* 0x0000000000007919 */ /* 0x000e220000002100 */
[----:B------:R-:W1:Y:S01]  /*0040*/  LDCU UR5, c[0x0][0x3a0] ;  /* 0x00007400ff0577ac */ /* 0x000e620008000800 */
[----:B0-----:R-:W-:-:S05]  /*0050*/  IMAD R9, R9, UR4, R0 ;  /* 0x0000000409097c24 */ /* 0x001fca000f8e0200 */
[----:B-1----:R-:W-:-:S13]  /*0060*/  ISETP.GE.AND P0, PT, R9, UR5, PT ;  /* 0x0000000509007c0c */ /* 0x002fda000bf06270 */
        /* <DEDUP_REMOVED lines=9> */
[----:B------:R-:W2:Y:S01]  /*0100*/  LDC.64 R6, c[0x0][0x390] ;  /* 0x0000e400ff067b82 */ /* 0x000ea20000000a00 */
[----:B------:R2:W4:Y:S01]  /*0110*/  LDG.E R0, desc[UR8][R2.64] ;  /* 0x0000000802007981 */ /* 0x000522000c1e1900 */
[----:B------:R-:W-:Y:S02]  /*0120*/  UMOV UR4, 0x400 ;  /* 0x0000040000047882 */ /* 0x000fe40000000000 */
[----:B------:R-:W-:Y:S02]  /*0130*/  UIADD3 UR5, UPT, UPT, UR4, 0x200, URZ ;  /* 0x0000020004057890 */ /* 0x000fe4000fffe0ff */
[----:B---3--:R-:W-:Y:S02]  /*0140*/  ULEA UR4, UR6, UR4, 0x18 ;  /* 0x0000000406047291 */ /* 0x008fe4000f8ec0ff */
[----:B------:R-:W-:-:S04]  /*0150*/  ULEA UR5, UR6, UR5, 0x18 ;  /* 0x0000000506057291 */ /* 0x000fc8000f8ec0ff */
[C---:B------:R-:W-:Y:S02]  /*0160*/  LEA R11, R9.reuse, UR4, 0x2 ;  /* 0x00000004090b7c11 */ /* 0x040fe4000f8e10ff */
[C---:B-1----:R-:W-:Y:S01]  /*0170*/  LEA R4, R9.reuse, UR5, 0x2 ;  /* 0x0000000509047c11 */ /* 0x042fe2000f8e10ff */
[----:B0-----:R-:W-:Y:S01]  /*0180*/  STS.64 [UR4+0x400], R12 ;  /* 0x0004000cff007988 */ /* 0x001fe20008000a04 */
[----:B--2---:R-:W-:Y:S01]  /*0190*/  IMAD.WIDE R2, R9, 0x4, R6 ;  /* 0x0000000409027825 */ /* 0x004fe200078e0206 */
[----:B----4-:R-:W-:-:S04]  /*01a0*/  IADD3 R8, PT, PT, R0, -R5, RZ ;  /* 0x8000000500087210 */ /* 0x010fc80007ffe0ff */
[----:B------:R-:W-:-:S04]  /*01b0*/  ISETP.GE.AND P0, PT, R8, R12, PT ;  /* 0x0000000c0800720c */ /* 0x000fc80003f06270 */
[----:B------:R-:W-:Y:S01]  /*01c0*/  SEL R5, R8, R13, P0 ;  /* 0x0000000d08057207 */ /* 0x000fe20000000000 */
[----:B------:R-:W-:Y:S04]  /*01d0*/  STS [R11], R0 ;  /* 0x000000000b007388 */ /* 0x000fe80000000800 */
[----:B------:R-:W-:Y:S04]  /*01e0*/  STS [R4], R5 ;  /* 0x0000000504007388 */ /* 0x000fe80000000800 */
[----:B------:R-:W-:Y:S01]  /*01f0*/  STG.E desc[UR8][R2.64], R5 ;  /* 0x0000000502007986 */ /* 0x000fe2000c101908 */
[----:B------:R-:W-:Y:S05]  /*0200*/  EXIT ;  /* 0x000000000000794d */ /* 0x000fea0003800000 */
.L_x_1:
        /* <DEDUP_REMOVED lines=15> */
.L_x_4:


//--------------------- .text._Z13callOperationPiS_S_iii --------------------------
	.section	.text._Z13callOperationPiS_S_iii,"ax",@progbits
	.align	128
        .global         _Z13callOperationPiS_S_iii
        .type           _Z13callOperationPiS_S_iii,@function
        .size           _Z13callOperationPiS_S_iii,(.L_x_5 - _Z13callOperationPiS_S_iii)
        .other          _Z13callOperationPiS_S_iii,@"STO_CUDA_ENTRY STV_DEFAULT"
_Z13callOperationPiS_S_iii:
.text._Z13callOperationPiS_S_iii:
        /* <DEDUP_REMOVED lines=9> */
[----:B------:R-:W1:Y:S01]  /*0090*/  LDCU.64 UR4, c[0x0][0x358] ;  /* 0x00006b00ff0477ac */ /* 0x000e620008000a00 */
[----:B------:R-:W2:Y:S06]  /*00a0*/  LDCU UR6, c[0x0][0x398] ;  /* 0x00007300ff0677ac */ /* 0x000eac0008000800 */
[----:B------:R-:W3:Y:S08]  /*00b0*/  LDC.64 R4, c[0x0][0x388] ;  /* 0x0000e200ff047b82 */ /* 0x000ef00000000a00 */
[----:B------:R-:W4:Y:S01]  /*00c0*/  LDC.64 R6, c[0x0][0x390] ;  /* 0x0000e400ff067b82 */ /* 0x000f220000000a00 */
[----:B0-----:R-:W-:-:S06]  /*00d0*/  IMAD.WIDE R2, R9, 0x4, R2 ;  /* 0x0000000409027825 */ /* 0x001fcc00078e0202 */
[----:B-1----:R-:W5:Y:S01]  /*00e0*/  LDG.E R2, desc[UR4][R2.64] ;  /* 0x0000000402027981 */ /* 0x002f62000c1e1900 */
[----:B---3--:R-:W-:-:S06]  /*00f0*/  IMAD.WIDE R4, R9, 0x4, R4 ;  /* 0x0000000409047825 */ /* 0x008fcc00078e0204 */
[----:B------:R-:W5:Y:S01]  /*0100*/  LDG.E R5, desc[UR4][R4.64] ;  /* 0x0000000404057981 */ /* 0x000f62000c1e1900 */
[----:B----4-:R-:W-:Y:S01]  /*0110*/  IMAD.WIDE R6, R9, 0x4, R6 ;  /* 0x0000000409067825 */ /* 0x010fe200078e0206 */
[----:B-----5:R-:W-:-:S04]  /*0120*/  IADD3 R11, PT, PT, R2, -R5, RZ ;  /* 0x80000005020b7210 */ /* 0x020fc80007ffe0ff */
[----:B--2---:R-:W-:-:S13]  /*0130*/  ISETP.GE.AND P0, PT, R11, UR6, PT ;  /* 0x000000060b007c0c */ /* 0x004fda000bf06270 */
[----:B------:R-:W0:Y:S02]  /*0140*/  @!P0 LDC R11, c[0x0][0x39c] ;  /* 0x0000e700ff0b8b82 */ /* 0x000e240000000800 */
[----:B0-----:R-:W-:Y:S01]  /*0150*/  STG.E desc[UR4][R6.64], R11 ;  /* 0x0000000b06007986 */ /* 0x001fe2000c101904 */
[----:B------:R-:W-:Y:S05]  /*0160*/  EXIT ;  /* 0x000000000000794d */ /* 0x000fea0003800000 */
.L_x_2:
        /* <DEDUP_REMOVED lines=9> */
.L_x_5:


//--------------------- .nv.shared._Z26callOperationSharedDynamicPiS_S_iii --------------------------
	.section	.nv.shared._Z26callOperationSharedDynamicPiS_S_iii,"aw",@nobits
	.sectionflags	@""
	.align	16
.nv.shared._Z26callOperationSharedDynamicPiS_S_iii:
	.zero		1040


//--------------------- .nv.shared.reserved.0     --------------------------
	.section	.nv.shared.reserved.0,"aw",@nobits
	.weak		__nv_reservedSMEM_offset_0_alias
	.size		__nv_reservedSMEM_offset_0_alias, 0, 64
	.other		__nv_reservedSMEM_offset_0_alias,@"STO_CUDA_RESERVED_SHARED STV_DEFAULT"
__nv_reservedSMEM_offset_0_alias:
	.zero		0
	.zero		64


//--------------------- .nv.shared._Z25callOperationSharedStaticPiS_S_iii --------------------------
	.section	.nv.shared._Z25callOperationSharedStaticPiS_S_iii,"aw",@nobits
	.sectionflags	@""
	.align	16
.nv.shared._Z25callOperationSharedStaticPiS_S_iii:
	.zero		2064


//--------------------- .nv.shared._Z13callOperationPiS_S_iii --------------------------
	.section	.nv.shared._Z13callOperationPiS_S_iii,"aw",@nobits
	.sectionflags	@""
	.align	16
	.zero		1024


//--------------------- .nv.constant0._Z26callOperationSharedDynamicPiS_S_iii --------------------------
	.section	.nv.constant0._Z26callOperationSharedDynamicPiS_S_iii,"a",@progbits
	.sectionflags	@""
	.align	4
.nv.constant0._Z26callOperationSharedDynamicPiS_S_iii:
	.zero		932


//--------------------- .nv.constant0._Z25callOperationSharedStaticPiS_S_iii --------------------------
	.section	.nv.constant0._Z25callOperationSharedStaticPiS_S_iii,"a",@progbits
	.sectionflags	@""
	.align	4
.nv.constant0._Z25callOperationSharedStaticPiS_S_iii:
	.zero		932


//--------------------- .nv.constant0._Z13callOperationPiS_S_iii --------------------------
	.section	.nv.constant0._Z13callOperationPiS_S_iii,"a",@progbits
	.sectionflags	@""
	.align	4
.nv.constant0._Z13callOperationPiS_S_iii:
	.zero		932


//--------------------- SYMBOLS --------------------------

	.type		.nv.reservedSmem.offset0,@object
	.size		.nv.reservedSmem.offset0,0x4
	.type		.nv.reservedSmem.cap,@object
	.size		.nv.reservedSmem.cap,0x4
